	.headerflags	@"EF_CUDA_TEXMODE_UNIFIED EF_CUDA_64BIT_ADDRESS EF_CUDA_ACCELERATORS EF_CUDA_SM90 EF_CUDA_VIRTUAL_SM(EF_CUDA_SM90)"
	.elftype	@"ET_EXEC"


//--------------------- .nv.info                  --------------------------
	.section	.nv.info,"",@"SHT_CUDA_INFO"
	.align	4


	//----- nvinfo : EIATTR_REGCOUNT
	.align		4
        /*0000*/ 	.byte	0x04, 0x2f
        /*0002*/ 	.short	(.L_1 - .L_0)
	.align		4
.L_0:
        /*0004*/ 	.word	index@(triton_poi_fused__unsafe_index_add_convolution_17)
        /*0008*/ 	.word	0x00000016


	//----- nvinfo : EIATTR_MIN_STACK_SIZE
	.align		4
.L_1:
        /*000c*/ 	.byte	0x04, 0x12
        /*000e*/ 	.short	(.L_3 - .L_2)
	.align		4
.L_2:
        /*0010*/ 	.word	index@(triton_poi_fused__unsafe_index_add_convolution_17)
        /*0014*/ 	.word	0x00000000


	//----- nvinfo : EIATTR_FRAME_SIZE
	.align		4
.L_3:
        /*0018*/ 	.byte	0x04, 0x11
        /*001a*/ 	.short	(.L_5 - .L_4)
	.align		4
.L_4:
        /*001c*/ 	.word	index@(triton_poi_fused__unsafe_index_add_convolution_17)
        /*0020*/ 	.word	0x00000000


	//----- nvinfo : EIATTR_MIN_STACK_SIZE
	.align		4
.L_5:
        /*0024*/ 	.byte	0x04, 0x12
        /*0026*/ 	.short	(.L_7 - .L_6)
	.align		4
.L_6:
        /*0028*/ 	.word	index@(triton_poi_fused__unsafe_index_add_convolution_17)
        /*002c*/ 	.word	0x00000000
.L_7:


//--------------------- .nv.info.triton_poi_fused__unsafe_index_add_convolution_17 --------------------------
	.section	.nv.info.triton_poi_fused__unsafe_index_add_convolution_17,"",@"SHT_CUDA_INFO"
	.sectionflags	@""
	.align	4


	//----- nvinfo : EIATTR_CUDA_API_VERSION
	.align		4
        /*0000*/ 	.byte	0x04, 0x37
        /*0002*/ 	.short	(.L_9 - .L_8)
.L_8:
        /*0004*/ 	.word	0x0000007c


	//----- nvinfo : EIATTR_KPARAM_INFO
	.align		4
.L_9:
        /*0008*/ 	.byte	0x04, 0x17
        /*000a*/ 	.short	(.L_11 - .L_10)
.L_10:
        /*000c*/ 	.word	0x00000000
        /*0010*/ 	.short	0x0004
        /*0012*/ 	.short	0x0020
        /*0014*/ 	.byte	0x00, 0xf0, 0x11, 0x00


	//----- nvinfo : EIATTR_KPARAM_INFO
	.align		4
.L_11:
        /*0018*/ 	.byte	0x04, 0x17
        /*001a*/ 	.short	(.L_13 - .L_12)
.L_12:
        /*001c*/ 	.word	0x00000000
        /*0020*/ 	.short	0x0003
        /*0022*/ 	.short	0x0018
        /*0024*/ 	.byte	0x00, 0xf4, 0x21, 0x00


	//----- nvinfo : EIATTR_KPARAM_INFO
	.align		4
.L_13:
        /*0028*/ 	.byte	0x04, 0x17
        /*002a*/ 	.short	(.L_15 - .L_14)
.L_14:
        /*002c*/ 	.word	0x00000000
        /*0030*/ 	.short	0x0002
        /*0032*/ 	.short	0x0010
        /*0034*/ 	.byte	0x00, 0xf4, 0x21, 0x00


	//----- nvinfo : EIATTR_KPARAM_INFO
	.align		4
.L_15:
        /*0038*/ 	.byte	0x04, 0x17
        /*003a*/ 	.short	(.L_17 - .L_16)
.L_16:
        /*003c*/ 	.word	0x00000000
        /*0040*/ 	.short	0x0001
        /*0042*/ 	.short	0x0008
        /*0044*/ 	.byte	0x00, 0xf4, 0x21, 0x00


	//----- nvinfo : EIATTR_KPARAM_INFO
	.align		4
.L_17:
        /*0048*/ 	.byte	0x04, 0x17
        /*004a*/ 	.short	(.L_19 - .L_18)
.L_18:
        /*004c*/ 	.word	0x00000000
        /*0050*/ 	.short	0x0000
        /*0052*/ 	.short	0x0000
        /*0054*/ 	.byte	0x00, 0xf4, 0x21, 0x00


	//----- nvinfo : EIATTR_SPARSE_MMA_MASK
	.align		4
.L_19:
        /*0058*/ 	.byte	0x03, 0x50
        /*005a*/ 	.short	0x0000


	//----- nvinfo : EIATTR_MAXREG_COUNT
	.align		4
        /*005c*/ 	.byte	0x03, 0x1b
        /*005e*/ 	.short	0x00ff


	//----- nvinfo : EIATTR_EXIT_INSTR_OFFSETS
	.align		4
        /*0060*/ 	.byte	0x04, 0x1c
        /*0062*/ 	.short	(.L_21 - .L_20)


	//   ....[0]....
.L_20:
        /*0064*/ 	.word	0x000003f0


	//----- nvinfo : EIATTR_REQNTID
	.align		4
.L_21:
        /*0068*/ 	.byte	0x04, 0x10
        /*006a*/ 	.short	(.L_23 - .L_22)
.L_22:
        /*006c*/ 	.word	0x00000080
        /*0070*/ 	.word	0x00000001
        /*0074*/ 	.word	0x00000001


	//----- nvinfo : EIATTR_CBANK_PARAM_SIZE
	.align		4
.L_23:
        /*0078*/ 	.byte	0x03, 0x19
        /*007a*/ 	.short	0x0024


	//----- nvinfo : EIATTR_PARAM_CBANK
	.align		4
        /*007c*/ 	.byte	0x04, 0x0a
        /*007e*/ 	.short	(.L_25 - .L_24)
	.align		4
.L_24:
        /*0080*/ 	.word	index@(.nv.constant0.triton_poi_fused__unsafe_index_add_convolution_17)
        /*0084*/ 	.short	0x0210
        /*0086*/ 	.short	0x0024


	//----- nvinfo : EIATTR_SW_WAR
	.align		4
.L_25:
        /*0088*/ 	.byte	0x04, 0x36
        /*008a*/ 	.short	(.L_27 - .L_26)
.L_26:
        /*008c*/ 	.word	0x00000008
.L_27:


//--------------------- .nv.callgraph             --------------------------
	.section	.nv.callgraph,"",@"SHT_CUDA_CALLGRAPH"
	.align	4
	.sectionentsize	8
	.align		4
        /*0000*/ 	.word	0x00000000
	.align		4
        /*0004*/ 	.word	0xffffffff
	.align		4
        /*0008*/ 	.word	0x00000000
	.align		4
        /*000c*/ 	.word	0xfffffffe
	.align		4
        /*0010*/ 	.word	0x00000000
	.align		4
        /*0014*/ 	.word	0xfffffffd
	.align		4
        /*0018*/ 	.word	0x00000000
	.align		4
        /*001c*/ 	.word	0xfffffffc


//--------------------- .text.triton_poi_fused__unsafe_index_add_convolution_17 --------------------------
	.section	.text.triton_poi_fused__unsafe_index_add_convolution_17,"ax",@progbits
	.align	128
        .global         triton_poi_fused__unsafe_index_add_convolution_17
        .type           triton_poi_fused__unsafe_index_add_convolution_17,@function
        .size           triton_poi_fused__unsafe_index_add_convolution_17,(.L_x_1 - triton_poi_fused__unsafe_index_add_convolution_17)
        .other          triton_poi_fused__unsafe_index_add_convolution_17,@"STO_CUDA_ENTRY STV_DEFAULT"
triton_poi_fused__unsafe_index_add_convolution_17:
.text.triton_poi_fused__unsafe_index_add_convolution_17:
[----:B------:R-:W-:Y:S01]  /*0000*/  LDC R1, c[0x0][0x28] ;  /* 0x00000a00ff017b82 */ /* 0x000fe20000000800 */
[----:B------:R-:W1:Y:S07]  /*0010*/  S2R R0, SR_TID.X ;  /* 0x0000000000007919 */ /* 0x000e6e0000002100 */
[----:B------:R-:W2:Y:S01]  /*0020*/  LDC.64 R4, c[0x0][0x218] ;  /* 0x00008600ff047b82 */ /* 0x000ea20000000a00 */
[----:B------:R-:W-:Y:S01]  /*0030*/  ULDC.64 UR4, c[0x0][0x208] ;  /* 0x0000820000047ab9 */ /* 0x000fe20000000a00 */
[----:B------:R-:W-:Y:S01]  /*0040*/  ULDC.64 UR6, c[0x0][0x220] ;  /* 0x0000880000067ab9 */ /* 0x000fe20000000a00 */
[----:B------:R-:W3:Y:S01]  /*0050*/  S2R R9, SR_CTAID.X ;  /* 0x0000000000097919 */ /* 0x000ee20000002500 */
[----:B-1----:R-:W-:-:S05]  /*0060*/  IMAD.SHL.U32 R0, R0, 0x2, RZ ;  /* 0x0000000200007824 */ /* 0x002fca00078e00ff */
[----:B------:R-:W-:-:S05]  /*0070*/  LOP3.LUT R0, R0, 0xfe, RZ, 0xc0, !PT ;  /* 0x000000fe00007812 */ /* 0x000fca00078ec0ff */
[----:B---3--:R-:W-:-:S05]  /*0080*/  IMAD R0, R9, 0x100, R0 ;  /* 0x0000010009007824 */ /* 0x008fca00078e0200 */
[----:B------:R-:W-:-:S04]  /*0090*/  SHF.R.S32.HI R3, RZ, 0x1f, R0 ;  /* 0x0000001fff037819 */ /* 0x000fc80000011400 */
[----:B------:R-:W-:-:S04]  /*00a0*/  LEA.HI R3, R3, R0, RZ, 0x3 ;  /* 0x0000000003037211 */ /* 0x000fc800078f18ff */
[----:B------:R-:W-:Y:S02]  /*00b0*/  SHF.R.S32.HI R2, RZ, 0x3, R3 ;  /* 0x00000003ff027819 */ /* 0x000fe40000011403 */
[----:B------:R-:W-:Y:S02]  /*00c0*/  LOP3.LUT R3, R3, 0xfffffff8, RZ, 0xc0, !PT ;  /* 0xfffffff803037812 */ /* 0x000fe400078ec0ff */
[----:B------:R-:W-:-:S03]  /*00d0*/  LEA.HI R6, R2, R2, RZ, 0x3 ;  /* 0x0000000202067211 */ /* 0x000fc600078f18ff */
[----:B------:R-:W-:Y:S01]  /*00e0*/  IMAD.IADD R3, R0, 0x1, -R3 ;  /* 0x0000000100037824 */ /* 0x000fe200078e0a03 */
[----:B------:R-:W-:-:S05]  /*00f0*/  LOP3.LUT R7, R6, 0xfffffff8, RZ, 0xc0, !PT ;  /* 0xfffffff806077812 */ /* 0x000fca00078ec0ff */
[----:B------:R-:W-:-:S04]  /*0100*/  IMAD.IADD R7, R2, 0x1, -R7 ;  /* 0x0000000102077824 */ /* 0x000fc800078e0a07 */
[----:B--2---:R-:W-:-:S06]  /*0110*/  IMAD.WIDE R10, R7, 0x8, R4 ;  /* 0x00000008070a7825 */ /* 0x004fcc00078e0204 */
[----:B------:R-:W2:Y:S01]  /*0120*/  LDG.E.EL.64 R10, desc[UR4][R10.64] ;  /* 0x000000040a0a7981 */ /* 0x000ea2000c2e1b00 */
[----:B------:R-:W-:-:S06]  /*0130*/  IMAD.WIDE R4, R3, 0x8, R4 ;  /* 0x0000000803047825 */ /* 0x000fcc00078e0204 */
[----:B------:R-:W3:Y:S01]  /*0140*/  LDG.E.EL.128 R4, desc[UR4][R4.64] ;  /* 0x0000000404047981 */ /* 0x000ee2000c2e1d00 */
[----:B------:R-:W-:Y:S02]  /*0150*/  SHF.R.S32.HI R3, RZ, 0x17, R9 ;  /* 0x00000017ff037819 */ /* 0x000fe40000011409 */
[----:B------:R-:W1:Y:S02]  /*0160*/  LDC.64 R8, c[0x0][0x228] ;  /* 0x00008a00ff087b82 */ /* 0x000e640000000a00 */
[----:B------:R-:W-:-:S04]  /*0170*/  SGXT R3, R3, 0x1 ;  /* 0x000000010303781a */ /* 0x000fc80000000200 */
[----:B------:R-:W-:Y:S02]  /*0180*/  LEA.HI R12, R3, R0, RZ, 0x6 ;  /* 0x00000000030c7211 */ /* 0x000fe400078f30ff */
[----:B------:R-:W4:Y:S02]  /*0190*/  LDC.64 R2, c[0x0][0x210] ;  /* 0x00008400ff027b82 */ /* 0x000f240000000a00 */
[----:B----4-:R-:W-:Y:S01]  /*01a0*/  IMAD.WIDE R2, R0, 0x4, R2 ;  /* 0x0000000400027825 */ /* 0x010fe200078e0202 */
[----:B--2---:R-:W-:-:S04]  /*01b0*/  SHF.R.U32.HI R13, RZ, 0x1d, R11 ;  /* 0x0000001dff0d7819 */ /* 0x004fc8000001160b */
[----:B------:R-:W-:Y:S02]  /*01c0*/  LOP3.LUT R13, R13, 0x4, RZ, 0xc0, !PT ;  /* 0x000000040d0d7812 */ /* 0x000fe400078ec0ff */
[----:B---3--:R-:W-:Y:S02]  /*01d0*/  LEA R15, P1, R4, UR6, 0x2 ;  /* 0x00000006040f7c11 */ /* 0x008fe4000f8210ff */
[----:B------:R-:W-:Y:S02]  /*01e0*/  IADD3 R16, P0, R10, R13, RZ ;  /* 0x0000000d0a107210 */ /* 0x000fe40007f1e0ff */
[--C-:B------:R-:W-:Y:S02]  /*01f0*/  SHF.R.S32.HI R10, RZ, 0x6, R12.reuse ;  /* 0x00000006ff0a7819 */ /* 0x100fe4000001140c */
[----:B------:R-:W-:Y:S01]  /*0200*/  SHF.R.S32.HI R13, RZ, 0x1f, R12 ;  /* 0x0000001fff0d7819 */ /* 0x000fe2000001140c */
[----:B------:R-:W-:Y:S01]  /*0210*/  IMAD.X R19, RZ, RZ, R11, P0 ;  /* 0x000000ffff137224 */ /* 0x000fe200000e060b */
[----:B------:R-:W-:-:S02]  /*0220*/  SHF.R.U32.HI R11, RZ, 0x1b, R5 ;  /* 0x0000001bff0b7819 */ /* 0x000fc40000011605 */
[----:B------:R-:W-:Y:S02]  /*0230*/  LEA.HI.X R17, R4, UR7, R5, 0x2, P1 ;  /* 0x0000000704117c11 */ /* 0x000fe400088f1405 */
[----:B------:R-:W-:Y:S02]  /*0240*/  LEA.HI R13, R13, R10, RZ, 0x8 ;  /* 0x0000000a0d0d7211 */ /* 0x000fe400078f40ff */
[----:B------:R-:W-:Y:S02]  /*0250*/  SHF.R.U32.HI R5, RZ, 0x1b, R7 ;  /* 0x0000001bff057819 */ /* 0x000fe40000011607 */
[----:B------:R-:W-:Y:S01]  /*0260*/  LOP3.LUT R4, R11, 0x10, RZ, 0xc0, !PT ;  /* 0x000000100b047812 */ /* 0x000fe200078ec0ff */
[----:B------:R-:W-:Y:S01]  /*0270*/  IMAD.SHL.U32 R11, R16, 0x10, RZ ;  /* 0x00000010100b7824 */ /* 0x000fe200078e00ff */
[----:B------:R-:W-:Y:S02]  /*0280*/  LEA R12, P0, R6, UR6, 0x2 ;  /* 0x00000006060c7c11 */ /* 0x000fe4000f8010ff */
[----:B------:R-:W-:-:S02]  /*0290*/  LOP3.LUT R5, R5, 0x10, RZ, 0xc0, !PT ;  /* 0x0000001005057812 */ /* 0x000fc400078ec0ff */
[----:B------:R-:W-:Y:S02]  /*02a0*/  LOP3.LUT R13, R13, 0xffffff00, RZ, 0xc0, !PT ;  /* 0xffffff000d0d7812 */ /* 0x000fe400078ec0ff */
[----:B------:R-:W-:Y:S02]  /*02b0*/  LEA.HI.X R7, R6, UR7, R7, 0x2, P0 ;  /* 0x0000000706077c11 */ /* 0x000fe400080f1407 */
[----:B------:R-:W-:Y:S01]  /*02c0*/  SHF.L.U64.HI R14, R16, 0x4, R19 ;  /* 0x00000004100e7819 */ /* 0x000fe20000010213 */
[C---:B------:R-:W-:Y:S01]  /*02d0*/  IMAD.IADD R13, R10.reuse, 0x1, -R13 ;  /* 0x000000010a0d7824 */ /* 0x040fe200078e0a0d */
[C---:B------:R-:W-:Y:S02]  /*02e0*/  IADD3 R4, P0, P1, R11.reuse, R15, R4 ;  /* 0x0000000f0b047210 */ /* 0x040fe4000791e004 */
[----:B------:R-:W-:Y:S01]  /*02f0*/  IADD3 R6, P2, P3, R11, R12, R5 ;  /* 0x0000000c0b067210 */ /* 0x000fe20007b5e005 */
[----:B------:R-:W-:Y:S01]  /*0300*/  IMAD.SHL.U32 R11, R10, 0x10, RZ ;  /* 0x000000100a0b7824 */ /* 0x000fe200078e00ff */
[C---:B------:R-:W-:Y:S01]  /*0310*/  IADD3.X R5, R14.reuse, R17, RZ, P0, P1 ;  /* 0x000000110e057210 */ /* 0x040fe200007e24ff */
[----:B-1----:R-:W-:Y:S01]  /*0320*/  IMAD.WIDE R8, R13, 0x4, R8 ;  /* 0x000000040d087825 */ /* 0x002fe200078e0208 */
[----:B------:R-:W-:-:S03]  /*0330*/  IADD3.X R7, R14, R7, RZ, P2, P3 ;  /* 0x000000070e077210 */ /* 0x000fc600017e64ff */
[C---:B------:R-:W-:Y:S02]  /*0340*/  IMAD.WIDE R4, R11.reuse, 0x4, R4 ;  /* 0x000000040b047825 */ /* 0x040fe400078e0204 */
[----:B------:R-:W2:Y:S02]  /*0350*/  LDG.E.EL R8, desc[UR4][R8.64] ;  /* 0x0000000408087981 */ /* 0x000ea4000c2e1900 */
[----:B------:R-:W-:Y:S02]  /*0360*/  IMAD.WIDE R6, R11, 0x4, R6 ;  /* 0x000000040b067825 */ /* 0x000fe400078e0206 */
[----:B------:R-:W2:Y:S04]  /*0370*/  LDG.E.64 R10, desc[UR4][R2.64] ;  /* 0x00000004020a7981 */ /* 0x000ea8000c1e1b00 */
[----:B------:R-:W3:Y:S04]  /*0380*/  LDG.E.EL R4, desc[UR4][R4.64] ;  /* 0x0000000404047981 */ /* 0x000ee8000c2e1900 */
[----:B------:R-:W4:Y:S01]  /*0390*/  LDG.E.EL R6, desc[UR4][R6.64] ;  /* 0x0000000406067981 */ /* 0x000f22000c2e1900 */
[--C-:B--2---:R-:W-:Y:S01]  /*03a0*/  FADD R13, R10, R8.reuse ;  /* 0x000000080a0d7221 */ /* 0x104fe20000000000 */
[----:B------:R-:W-:-:S03]  /*03b0*/  FADD R11, R11, R8 ;  /* 0x000000080b0b7221 */ /* 0x000fc60000000000 */
[----:B---3--:R-:W-:Y:S01]  /*03c0*/  FADD R10, R4, R13 ;  /* 0x0000000d040a7221 */ /* 0x008fe20000000000 */
[----:B----4-:R-:W-:-:S05]  /*03d0*/  FADD R11, R6, R11 ;  /* 0x0000000b060b7221 */ /* 0x010fca0000000000 */
[----:B------:R-:W-:Y:S01]  /*03e0*/  STG.E.64 desc[UR4][R2.64], R10 ;  /* 0x0000000a02007986 */ /* 0x000fe2000c101b04 */
[----:B------:R-:W-:Y:S05]  /*03f0*/  EXIT ;  /* 0x000000000000794d */ /* 0x000fea0003800000 */
.L_x_0:
[----:B------:R-:W-:-:S00]  /*0400*/  BRA `(.L_x_0) ;  /* 0xfffffffc00fc7947 */ /* 0x000fc0000383ffff */
[----:B------:R-:W-:-:S00]  /*0410*/  NOP ;  /* 0x0000000000007918 */ /* 0x000fc00000000000 */
        /* <DEDUP_REMOVED lines=14> */
.L_x_1:


//--------------------- .nv.constant0.triton_poi_fused__unsafe_index_add_convolution_17 --------------------------
	.section	.nv.constant0.triton_poi_fused__unsafe_index_add_convolution_17,"a",@progbits
	.sectionflags	@""
	.align	4
.nv.constant0.triton_poi_fused__unsafe_index_add_convolution_17:
	.zero		564
